//
// Generated by NVIDIA NVVM Compiler
//
// Compiler Build ID: CL-36424714
// Cuda compilation tools, release 13.0, V13.0.88
// Based on NVVM 20.0.0
//

.version 9.0
.target sm_100
.address_size 64

	// .globl	_Z10dotproductPfS_S_
// _ZZ10dotproductPfS_S_E4temp has been demoted

.visible .entry _Z10dotproductPfS_S_(
	.param .u64 .ptr .align 1 _Z10dotproductPfS_S__param_0,
	.param .u64 .ptr .align 1 _Z10dotproductPfS_S__param_1,
	.param .u64 .ptr .align 1 _Z10dotproductPfS_S__param_2
)
{
	.reg .pred 	%p<2>;
	.reg .b32 	%r<8>;
	.reg .b32 	%f<4>;
	.reg .b64 	%rd<8>;
	// demoted variable
	.shared .align 4 .b8 _ZZ10dotproductPfS_S_E4temp[128];
	ld.param.u64 	%rd1, [_Z10dotproductPfS_S__param_0];
	ld.param.u64 	%rd2, [_Z10dotproductPfS_S__param_1];
	cvta.to.global.u64 	%rd3, %rd2;
	cvta.to.global.u64 	%rd4, %rd1;
	mov.u32 	%r1, %tid.x;
	mov.u32 	%r2, %ctaid.x;
	shl.b32 	%r3, %r2, 5;
	add.s32 	%r4, %r3, %r1;
	mul.wide.u32 	%rd5, %r4, 4;
	add.s64 	%rd6, %rd4, %rd5;
	ld.global.f32 	%f1, [%rd6];
	add.s64 	%rd7, %rd3, %rd5;
	ld.global.f32 	%f2, [%rd7];
	mul.f32 	%f3, %f1, %f2;
	shl.b32 	%r5, %r1, 2;
	mov.u32 	%r6, _ZZ10dotproductPfS_S_E4temp;
	add.s32 	%r7, %r6, %r5;
	st.shared.f32 	[%r7], %f3;
	bar.sync 	0;
	setp.ne.s32 	%p1, %r1, 0;
	@%p1 bra 	$L__BB0_2;
	trap;
$L__BB0_2:
	ret;

}


// ===== COMPILED SASS (sm_100) =====

	.target	sm_100

	.elftype	@"ET_EXEC"


//--------------------- .note.nv.tkinfo           --------------------------
	.section	.note.nv.tkinfo,"",@"SHT_NOTE"
	.sectionflags	@"SHF_NOTE_NV_TKINFO"
	.tkinfo
        /*0018*/ 	.word	0x00000002
        /*0030*/ 	.string	""
        /*0030*/ 	.string	"ptxas"
        /*0030*/ 	.string	"Cuda compilation tools, release 13.0, V13.0.88"
        /*0030*/ 	.string	"Build cuda_13.0.r13.0/compiler.36424714_0"
        /*0030*/ 	.string	"-arch sm_100 -m 64 "



//--------------------- .note.nv.cuinfo           --------------------------
	.section	.note.nv.cuinfo,"",@"SHT_NOTE"
	.sectionflags	@"SHF_NOTE_NV_CUINFO"
        /*0018*/ 	.short	0x0002
        /*001a*/ 	.short	0x0064
        /*001c*/ 	.short	0x0082
	.zero		2


//--------------------- .nv.info                  --------------------------
	.section	.nv.info,"",@"SHT_CUDA_INFO"
	.align	4


	//----- nvinfo : EIATTR_REGCOUNT
	.align		4
        /*0000*/ 	.byte	0x04, 0x2f
        /*0002*/ 	.short	(.L_1 - .L_0)
	.align		4
.L_0:
        /*0004*/ 	.word	index@(_Z10dotproductPfS_S_)
        /*0008*/ 	.word	0x0000000a


	//----- nvinfo : EIATTR_FRAME_SIZE
	.align		4
.L_1:
        /*000c*/ 	.byte	0x04, 0x11
        /*000e*/ 	.short	(.L_3 - .L_2)
	.align		4
.L_2:
        /*0010*/ 	.word	index@(_Z10dotproductPfS_S_)
        /*0014*/ 	.word	0x00000000


	//----- nvinfo : EIATTR_MIN_STACK_SIZE
	.align		4
.L_3:
        /*0018*/ 	.byte	0x04, 0x12
        /*001a*/ 	.short	(.L_5 - .L_4)
	.align		4
.L_4:
        /*001c*/ 	.word	index@(_Z10dotproductPfS_S_)
        /*0020*/ 	.word	0x00000000
.L_5:


//--------------------- .nv.compat                --------------------------
	.section	.nv.compat,"",@"SHT_CUDA_COMPAT_INFO"
	.align	4
        /*0000*/ 	.byte	0x02, 0x09, 0x00, 0x00, 0x02, 0x02, 0x01, 0x00, 0x02, 0x05, 0x05, 0x00, 0x03, 0x07, 0x01, 0x01
        /*0010*/ 	.byte	0x02, 0x03, 0x00, 0x00, 0x02, 0x06, 0x01, 0x00, 0x04, 0x0b, 0x08, 0x00, 0x09, 0x00, 0x00, 0x00
        /*0020*/ 	.byte	0x00, 0x00, 0x00, 0x00


//--------------------- .nv.info._Z10dotproductPfS_S_ --------------------------
	.section	.nv.info._Z10dotproductPfS_S_,"",@"SHT_CUDA_INFO"
	.sectionflags	@""
	.align	4


	//----- nvinfo : EIATTR_CUDA_API_VERSION
	.align		4
        /*0000*/ 	.byte	0x04, 0x37
        /*0002*/ 	.short	(.L_7 - .L_6)
.L_6:
        /*0004*/ 	.word	0x00000082


	//----- nvinfo : EIATTR_KPARAM_INFO
	.align		4
.L_7:
        /*0008*/ 	.byte	0x04, 0x17
        /*000a*/ 	.short	(.L_9 - .L_8)
.L_8:
        /*000c*/ 	.word	0x00000000
        /*0010*/ 	.short	0x0002
        /*0012*/ 	.short	0x0010
        /*0014*/ 	.byte	0x00, 0xf5, 0x21, 0x00


	//----- nvinfo : EIATTR_KPARAM_INFO
	.align		4
.L_9:
        /*0018*/ 	.byte	0x04, 0x17
        /*001a*/ 	.short	(.L_11 - .L_10)
.L_10:
        /*001c*/ 	.word	0x00000000
        /*0020*/ 	.short	0x0001
        /*0022*/ 	.short	0x0008
        /*0024*/ 	.byte	0x00, 0xf5, 0x21, 0x00


	//----- nvinfo : EIATTR_KPARAM_INFO
	.align		4
.L_11:
        /*0028*/ 	.byte	0x04, 0x17
        /*002a*/ 	.short	(.L_13 - .L_12)
.L_12:
        /*002c*/ 	.word	0x00000000
        /*0030*/ 	.short	0x0000
        /*0032*/ 	.short	0x0000
        /*0034*/ 	.byte	0x00, 0xf5, 0x21, 0x00


	//----- nvinfo : EIATTR_SPARSE_MMA_MASK
	.align		4
.L_13:
        /*0038*/ 	.byte	0x03, 0x50
        /*003a*/ 	.short	0x0000


	//----- nvinfo : EIATTR_MAXREG_COUNT
	.align		4
        /*003c*/ 	.byte	0x03, 0x1b
        /*003e*/ 	.short	0x00ff


	//----- nvinfo : EIATTR_NUM_BARRIERS
	.align		4
        /*0040*/ 	.byte	0x02, 0x4c
        /*0042*/ 	.byte	0x01
	.zero		1


	//----- nvinfo : EIATTR_MERCURY_ISA_VERSION
	.align		4
        /*0044*/ 	.byte	0x03, 0x5f
        /*0046*/ 	.short	0x0101


	//----- nvinfo : EIATTR_VRC_CTA_INIT_COUNT
	.align		4
        /*0048*/ 	.byte	0x02, 0x4a
	.zero		1
	.zero		1


	//----- nvinfo : EIATTR_EXIT_INSTR_OFFSETS
	.align		4
        /*004c*/ 	.byte	0x04, 0x1c
        /*004e*/ 	.short	(.L_15 - .L_14)


	//   ....[0]....
.L_14:
        /*0050*/ 	.word	0x00000130


	//----- nvinfo : EIATTR_CBANK_PARAM_SIZE
	.align		4
.L_15:
        /*0054*/ 	.byte	0x03, 0x19
        /*0056*/ 	.short	0x0018


	//----- nvinfo : EIATTR_PARAM_CBANK
	.align		4
        /*0058*/ 	.byte	0x04, 0x0a
        /*005a*/ 	.short	(.L_17 - .L_16)
	.align		4
.L_16:
        /*005c*/ 	.word	index@(.nv.constant0._Z10dotproductPfS_S_)
        /*0060*/ 	.short	0x0380
        /*0062*/ 	.short	0x0018


	//----- nvinfo : EIATTR_SW_WAR
	.align		4
.L_17:
        /*0064*/ 	.byte	0x04, 0x36
        /*0066*/ 	.short	(.L_19 - .L_18)
.L_18:
        /*0068*/ 	.word	0x00000008
.L_19:


//--------------------- .nv.callgraph             --------------------------
	.section	.nv.callgraph,"",@"SHT_CUDA_CALLGRAPH"
	.align	4
	.sectionentsize	8
	.align		4
        /*0000*/ 	.word	0x00000000
	.align		4
        /*0004*/ 	.word	0xffffffff
	.align		4
        /*0008*/ 	.word	0x00000000
	.align		4
        /*000c*/ 	.word	0xfffffffe
	.align		4
        /*0010*/ 	.word	0x00000000
	.align		4
        /*0014*/ 	.word	0xfffffffd
	.align		4
        /*0018*/ 	.word	0x00000000
	.align		4
        /*001c*/ 	.word	0xfffffffc


//--------------------- .text._Z10dotproductPfS_S_ --------------------------
	.section	.text._Z10dotproductPfS_S_,"ax",@progbits
	.align	128
        .global         _Z10dotproductPfS_S_
        .type           _Z10dotproductPfS_S_,@function
        .size           _Z10dotproductPfS_S_,(.L_x_1 - _Z10dotproductPfS_S_)
        .other          _Z10dotproductPfS_S_,@"STO_CUDA_ENTRY STV_DEFAULT"
_Z10dotproductPfS_S_:
.text._Z10dotproductPfS_S_:
[----:B------:R-:W-:Y:S01]  /*0000*/  LDC R1, c[0x0][0x37c] ;  /* 0x0000df00ff017b82 */ /* 0x000fe20000000800 */
[----:B------:R-:W0:Y:S07]  /*0010*/  S2R R6, SR_TID.X ;  /* 0x0000000000067919 */ /* 0x000e2e0000002100 */
[----:B------:R-:W1:Y:S01]  /*0020*/  LDC.64 R2, c[0x0][0x380] ;  /* 0x0000e000ff027b82 */ /* 0x000e620000000a00 */
[----:B------:R-:W2:Y:S01]  /*0030*/  LDCU.64 UR4, c[0x0][0x358] ;  /* 0x00006b00ff0477ac */ /* 0x000ea20008000a00 */
[----:B------:R-:W0:Y:S06]  /*0040*/  S2R R7, SR_CTAID.X ;  /* 0x0000000000077919 */ /* 0x000e2c0000002500 */
[----:B------:R-:W3:Y:S01]  /*0050*/  LDC.64 R4, c[0x0][0x388] ;  /* 0x0000e200ff047b82 */ /* 0x000ee20000000a00 */
[----:B0-----:R-:W-:-:S05]  /*0060*/  LEA R7, R7, R6, 0x5 ;  /* 0x0000000607077211 */ /* 0x001fca00078e28ff */
[----:B-1----:R-:W-:-:S04]  /*0070*/  IMAD.WIDE.U32 R2, R7, 0x4, R2 ;  /* 0x0000000407027825 */ /* 0x002fc800078e0002 */
[----:B---3--:R-:W-:Y:S02]  /*0080*/  IMAD.WIDE.U32 R4, R7, 0x4, R4 ;  /* 0x0000000407047825 */ /* 0x008fe400078e0004 */
[----:B--2---:R-:W2:Y:S04]  /*0090*/  LDG.E R2, desc[UR4][R2.64] ;  /* 0x0000000402027981 */ /* 0x004ea8000c1e1900 */
[----:B------:R-:W2:Y:S01]  /*00a0*/  LDG.E R5, desc[UR4][R4.64] ;  /* 0x0000000404057981 */ /* 0x000ea2000c1e1900 */
[----:B------:R-:W0:Y:S01]  /*00b0*/  S2UR UR5, SR_CgaCtaId ;  /* 0x00000000000579c3 */ /* 0x000e220000008800 */
[----:B------:R-:W-:Y:S01]  /*00c0*/  UMOV UR4, 0x400 ;  /* 0x0000040000047882 */ /* 0x000fe20000000000 */
[----:B------:R-:W-:Y:S01]  /*00d0*/  ISETP.NE.AND P0, PT, R6, RZ, PT ;  /* 0x000000ff0600720c */ /* 0x000fe20003f05270 */
[----:B0-----:R-:W-:-:S06]  /*00e0*/  ULEA UR4, UR5, UR4, 0x18 ;  /* 0x0000000405047291 */ /* 0x001fcc000f8ec0ff */
[----:B------:R-:W-:Y:S01]  /*00f0*/  LEA R7, R6, UR4, 0x2 ;  /* 0x0000000406077c11 */ /* 0x000fe2000f8e10ff */
[----:B--2---:R-:W-:-:S05]  /*0100*/  FMUL R0, R2, R5 ;  /* 0x0000000502007220 */ /* 0x004fca0000400000 */
[----:B------:R0:W-:Y:S01]  /*0110*/  STS [R7], R0 ;  /* 0x0000000007007388 */ /* 0x0001e20000000800 */
[----:B------:R-:W-:Y:S06]  /*0120*/  BAR.SYNC.DEFER_BLOCKING 0x0 ;  /* 0x0000000000007b1d */ /* 0x000fec0000010000 */
[----:B------:R-:W-:Y:S05]  /*0130*/  @P0 EXIT ;  /* 0x000000000000094d */ /* 0x000fea0003800000 */
[----:B0-----:R-:W-:Y:S05]  /*0140*/  BPT.TRAP 0x1 ;  /* 0x000000040000795c */ /* 0x001fea0000300000 */
.L_x_0:
[----:B------:R-:W-:-:S00]  /*0150*/  BRA `(.L_x_0) ;  /* 0xfffffffc00fc7947 */ /* 0x000fc0000383ffff */
[----:B------:R-:W-:-:S00]  /*0160*/  NOP ;  /* 0x0000000000007918 */ /* 0x000fc00000000000 */
        /* <DEDUP_REMOVED lines=9> */
.L_x_1:


//--------------------- .nv.shared._Z10dotproductPfS_S_ --------------------------
	.section	.nv.shared._Z10dotproductPfS_S_,"aw",@nobits
	.sectionflags	@""
	.align	4
.nv.shared._Z10dotproductPfS_S_:
	.zero		1152


//--------------------- .nv.shared.reserved.0     --------------------------
	.section	.nv.shared.reserved.0,"aw",@nobits
	.weak		__nv_reservedSMEM_offset_0_alias
	.size		__nv_reservedSMEM_offset_0_alias, 0, 64
	.other		__nv_reservedSMEM_offset_0_alias,@"STO_CUDA_RESERVED_SHARED STV_DEFAULT"
__nv_reservedSMEM_offset_0_alias:
	.zero		0
	.zero		64


//--------------------- .nv.constant0._Z10dotproductPfS_S_ --------------------------
	.section	.nv.constant0._Z10dotproductPfS_S_,"a",@progbits
	.sectionflags	@""
	.align	4
.nv.constant0._Z10dotproductPfS_S_:
	.zero		920


//--------------------- SYMBOLS --------------------------

	.type		.nv.reservedSmem.offset0,@object
	.size		.nv.reservedSmem.offset0,0x4
	.type		.nv.reservedSmem.cap,@object
	.size		.nv.reservedSmem.cap,0x4
